//
// Generated by NVIDIA NVVM Compiler
//
// Compiler Build ID: CL-36424714
// Cuda compilation tools, release 13.0, V13.0.88
// Based on NVVM 20.0.0
//

.version 9.0
.target sm_100
.address_size 64

	// .globl	_Z4scanmmPKjPybm
.global .align 4 .b8 precalc_xorwow_matrix[102400];
.global .align 4 .b8 precalc_xorwow_offset_matrix[102400];
.global .align 4 .b8 mrg32k3aM1[2304];
.global .align 4 .b8 mrg32k3aM2[2304];
.global .align 4 .b8 mrg32k3aM1SubSeq[2016];
.global .align 4 .b8 mrg32k3aM2SubSeq[2016];
.global .align 4 .b8 mrg32k3aM1Seq[2304];
.global .align 4 .b8 mrg32k3aM2Seq[2304];
.const .align 8 .b8 __cr_lgamma_table[72];
.const .align 4 .b8 K256[256] = {152, 47, 138, 66, 145, 68, 55, 113, 207, 251, 192, 181, 165, 219, 181, 233, 91, 194, 86, 57, 241, 17, 241, 89, 164, 130, 63, 146, 213, 94, 28, 171, 152, 170, 7, 216, 1, 91, 131, 18, 190, 133, 49, 36, 195, 125, 12, 85, 116, 93, 190, 114, 254, 177, 222, 128, 167, 6, 220, 155, 116, 241, 155, 193, 193, 105, 155, 228, 134, 71, 190, 239, 198, 157, 193, 15, 204, 161, 12, 36, 111, 44, 233, 45, 170, 132, 116, 74, 220, 169, 176, 92, 218, 136, 249, 118, 82, 81, 62, 152, 109, 198, 49, 168, 200, 39, 3, 176, 199, 127, 89, 191, 243, 11, 224, 198, 71, 145, 167, 213, 81, 99, 202, 6, 103, 41, 41, 20, 133, 10, 183, 39, 56, 33, 27, 46, 252, 109, 44, 77, 19, 13, 56, 83, 84, 115, 10, 101, 187, 10, 106, 118, 46, 201, 194, 129, 133, 44, 114, 146, 161, 232, 191, 162, 75, 102, 26, 168, 112, 139, 75, 194, 163, 81, 108, 199, 25, 232, 146, 209, 36, 6, 153, 214, 133, 53, 14, 244, 112, 160, 106, 16, 22, 193, 164, 25, 8, 108, 55, 30, 76, 119, 72, 39, 181, 188, 176, 52, 179, 12, 28, 57, 74, 170, 216, 78, 79, 202, 156, 91, 243, 111, 46, 104, 238, 130, 143, 116, 111, 99, 165, 120, 20, 120, 200, 132, 8, 2, 199, 140, 250, 255, 190, 144, 235, 108, 80, 164, 247, 163, 249, 190, 242, 120, 113, 198};

.visible .entry _Z4scanmmPKjPybm(
	.param .u64 _Z4scanmmPKjPybm_param_0,
	.param .u64 _Z4scanmmPKjPybm_param_1,
	.param .u64 .ptr .align 1 _Z4scanmmPKjPybm_param_2,
	.param .u64 .ptr .align 1 _Z4scanmmPKjPybm_param_3,
	.param .u8 _Z4scanmmPKjPybm_param_4,
	.param .u64 _Z4scanmmPKjPybm_param_5
)
{


	ret;

}


// ===== COMPILED SASS (sm_100) =====

	.target	sm_100

	.elftype	@"ET_EXEC"


//--------------------- .note.nv.tkinfo           --------------------------
	.section	.note.nv.tkinfo,"",@"SHT_NOTE"
	.sectionflags	@"SHF_NOTE_NV_TKINFO"
	.tkinfo
        /*0018*/ 	.word	0x00000002
        /*0030*/ 	.string	""
        /*0030*/ 	.string	"ptxas"
        /*0030*/ 	.string	"Cuda compilation tools, release 13.0, V13.0.88"
        /*0030*/ 	.string	"Build cuda_13.0.r13.0/compiler.36424714_0"
        /*0030*/ 	.string	"-arch sm_100 -m 64 "



//--------------------- .note.nv.cuinfo           --------------------------
	.section	.note.nv.cuinfo,"",@"SHT_NOTE"
	.sectionflags	@"SHF_NOTE_NV_CUINFO"
        /*0018*/ 	.short	0x0002
        /*001a*/ 	.short	0x0064
        /*001c*/ 	.short	0x0082
	.zero		2


//--------------------- .nv.info                  --------------------------
	.section	.nv.info,"",@"SHT_CUDA_INFO"
	.align	4


	//----- nvinfo : EIATTR_REGCOUNT
	.align		4
        /*0000*/ 	.byte	0x04, 0x2f
        /*0002*/ 	.short	(.L_11 - .L_10)
	.align		4
.L_10:
        /*0004*/ 	.word	index@(_Z4scanmmPKjPybm)
        /*0008*/ 	.word	0x00000004


	//----- nvinfo : EIATTR_FRAME_SIZE
	.align		4
.L_11:
        /*000c*/ 	.byte	0x04, 0x11
        /*000e*/ 	.short	(.L_13 - .L_12)
	.align		4
.L_12:
        /*0010*/ 	.word	index@(_Z4scanmmPKjPybm)
        /*0014*/ 	.word	0x00000000


	//----- nvinfo : EIATTR_MIN_STACK_SIZE
	.align		4
.L_13:
        /*0018*/ 	.byte	0x04, 0x12
        /*001a*/ 	.short	(.L_15 - .L_14)
	.align		4
.L_14:
        /*001c*/ 	.word	index@(_Z4scanmmPKjPybm)
        /*0020*/ 	.word	0x00000000
.L_15:


//--------------------- .nv.compat                --------------------------
	.section	.nv.compat,"",@"SHT_CUDA_COMPAT_INFO"
	.align	4
        /*0000*/ 	.byte	0x02, 0x09, 0x00, 0x00, 0x02, 0x02, 0x01, 0x00, 0x02, 0x05, 0x05, 0x00, 0x03, 0x07, 0x01, 0x01
        /*0010*/ 	.byte	0x02, 0x03, 0x00, 0x00, 0x02, 0x06, 0x01, 0x00, 0x04, 0x0b, 0x08, 0x00, 0x09, 0x00, 0x00, 0x00
        /*0020*/ 	.byte	0x00, 0x00, 0x00, 0x00


//--------------------- .nv.info._Z4scanmmPKjPybm --------------------------
	.section	.nv.info._Z4scanmmPKjPybm,"",@"SHT_CUDA_INFO"
	.sectionflags	@""
	.align	4


	//----- nvinfo : EIATTR_CUDA_API_VERSION
	.align		4
        /*0000*/ 	.byte	0x04, 0x37
        /*0002*/ 	.short	(.L_17 - .L_16)
.L_16:
        /*0004*/ 	.word	0x00000082


	//----- nvinfo : EIATTR_KPARAM_INFO
	.align		4
.L_17:
        /*0008*/ 	.byte	0x04, 0x17
        /*000a*/ 	.short	(.L_19 - .L_18)
.L_18:
        /*000c*/ 	.word	0x00000000
        /*0010*/ 	.short	0x0005
        /*0012*/ 	.short	0x0028
        /*0014*/ 	.byte	0x00, 0xf0, 0x21, 0x00


	//----- nvinfo : EIATTR_KPARAM_INFO
	.align		4
.L_19:
        /*0018*/ 	.byte	0x04, 0x17
        /*001a*/ 	.short	(.L_21 - .L_20)
.L_20:
        /*001c*/ 	.word	0x00000000
        /*0020*/ 	.short	0x0004
        /*0022*/ 	.short	0x0020
        /*0024*/ 	.byte	0x00, 0xf0, 0x05, 0x00


	//----- nvinfo : EIATTR_KPARAM_INFO
	.align		4
.L_21:
        /*0028*/ 	.byte	0x04, 0x17
        /*002a*/ 	.short	(.L_23 - .L_22)
.L_22:
        /*002c*/ 	.word	0x00000000
        /*0030*/ 	.short	0x0003
        /*0032*/ 	.short	0x0018
        /*0034*/ 	.byte	0x00, 0xf5, 0x21, 0x00


	//----- nvinfo : EIATTR_KPARAM_INFO
	.align		4
.L_23:
        /*0038*/ 	.byte	0x04, 0x17
        /*003a*/ 	.short	(.L_25 - .L_24)
.L_24:
        /*003c*/ 	.word	0x00000000
        /*0040*/ 	.short	0x0002
        /*0042*/ 	.short	0x0010
        /*0044*/ 	.byte	0x00, 0xf5, 0x21, 0x00


	//----- nvinfo : EIATTR_KPARAM_INFO
	.align		4
.L_25:
        /*0048*/ 	.byte	0x04, 0x17
        /*004a*/ 	.short	(.L_27 - .L_26)
.L_26:
        /*004c*/ 	.word	0x00000000
        /*0050*/ 	.short	0x0001
        /*0052*/ 	.short	0x0008
        /*0054*/ 	.byte	0x00, 0xf0, 0x21, 0x00


	//----- nvinfo : EIATTR_KPARAM_INFO
	.align		4
.L_27:
        /*0058*/ 	.byte	0x04, 0x17
        /*005a*/ 	.short	(.L_29 - .L_28)
.L_28:
        /*005c*/ 	.word	0x00000000
        /*0060*/ 	.short	0x0000
        /*0062*/ 	.short	0x0000
        /*0064*/ 	.byte	0x00, 0xf0, 0x21, 0x00


	//----- nvinfo : EIATTR_SPARSE_MMA_MASK
	.align		4
.L_29:
        /*0068*/ 	.byte	0x03, 0x50
        /*006a*/ 	.short	0x0000


	//----- nvinfo : EIATTR_MAXREG_COUNT
	.align		4
        /*006c*/ 	.byte	0x03, 0x1b
        /*006e*/ 	.short	0x00ff


	//----- nvinfo : EIATTR_MERCURY_ISA_VERSION
	.align		4
        /*0070*/ 	.byte	0x03, 0x5f
        /*0072*/ 	.short	0x0101


	//----- nvinfo : EIATTR_VRC_CTA_INIT_COUNT
	.align		4
        /*0074*/ 	.byte	0x02, 0x4a
	.zero		1
	.zero		1


	//----- nvinfo : EIATTR_EXIT_INSTR_OFFSETS
	.align		4
        /*0078*/ 	.byte	0x04, 0x1c
        /*007a*/ 	.short	(.L_31 - .L_30)


	//   ....[0]....
.L_30:
        /*007c*/ 	.word	0x00000010


	//----- nvinfo : EIATTR_CBANK_PARAM_SIZE
	.align		4
.L_31:
        /*0080*/ 	.byte	0x03, 0x19
        /*0082*/ 	.short	0x0030


	//----- nvinfo : EIATTR_PARAM_CBANK
	.align		4
        /*0084*/ 	.byte	0x04, 0x0a
        /*0086*/ 	.short	(.L_33 - .L_32)
	.align		4
.L_32:
        /*0088*/ 	.word	index@(.nv.constant0._Z4scanmmPKjPybm)
        /*008c*/ 	.short	0x0380
        /*008e*/ 	.short	0x0030


	//----- nvinfo : EIATTR_SW_WAR
	.align		4
.L_33:
        /*0090*/ 	.byte	0x04, 0x36
        /*0092*/ 	.short	(.L_35 - .L_34)
.L_34:
        /*0094*/ 	.word	0x00000008
.L_35:


//--------------------- .nv.callgraph             --------------------------
	.section	.nv.callgraph,"",@"SHT_CUDA_CALLGRAPH"
	.align	4
	.sectionentsize	8
	.align		4
        /*0000*/ 	.word	0x00000000
	.align		4
        /*0004*/ 	.word	0xffffffff
	.align		4
        /*0008*/ 	.word	0x00000000
	.align		4
        /*000c*/ 	.word	0xfffffffe
	.align		4
        /*0010*/ 	.word	0x00000000
	.align		4
        /*0014*/ 	.word	0xfffffffd
	.align		4
        /*0018*/ 	.word	0x00000000
	.align		4
        /*001c*/ 	.word	0xfffffffc


//--------------------- .nv.constant4             --------------------------
	.section	.nv.constant4,"a",@progbits
	.align	8
	.align		8
.nv.constant4:
        /*0000*/ 	.dword	precalc_xorwow_matrix
	.align		8
        /*0008*/ 	.dword	precalc_xorwow_offset_matrix
	.align		8
        /*0010*/ 	.dword	mrg32k3aM1
	.align		8
        /*0018*/ 	.dword	mrg32k3aM2
	.align		8
        /*0020*/ 	.dword	mrg32k3aM1SubSeq
	.align		8
        /*0028*/ 	.dword	mrg32k3aM2SubSeq
	.align		8
        /*0030*/ 	.dword	mrg32k3aM1Seq
	.align		8
        /*0038*/ 	.dword	mrg32k3aM2Seq


//--------------------- .nv.constant3             --------------------------
	.section	.nv.constant3,"a",@progbits
	.align	8
.nv.constant3:
	.type		__cr_lgamma_table,@object
	.size		__cr_lgamma_table,(K256 - __cr_lgamma_table)
__cr_lgamma_table:
        /*0000*/ 	.byte	0x00, 0x00, 0x00, 0x00, 0x00, 0x00, 0x00, 0x00, 0x00, 0x00, 0x00, 0x00, 0x00, 0x00, 0x00, 0x00
        /*0010*/ 	.byte	0xef, 0x39, 0xfa, 0xfe, 0x42, 0x2e, 0xe6, 0x3f, 0x02, 0x20, 0x2a, 0xfa, 0x0b, 0xab, 0xfc, 0x3f
        /*0020*/ 	.byte	0xf9, 0x2c, 0x92, 0x7c, 0xa7, 0x6c, 0x09, 0x40, 0xc9, 0x79, 0x44, 0x3c, 0x64, 0x26, 0x13, 0x40
        /*0030*/ 	.byte	0xca, 0x01, 0xcf, 0x3a, 0x27, 0x51, 0x1a, 0x40, 0x30, 0xcc, 0x2d, 0xf3, 0xe1, 0x0c, 0x21, 0x40
        /*0040*/ 	.byte	0x0d, 0xb7, 0xfc, 0x82, 0x8e, 0x35, 0x25, 0x40
	.type		K256,@object
	.size		K256,(.L_9 - K256)
K256:
        /*0048*/ 	.byte	0x98, 0x2f, 0x8a, 0x42, 0x91, 0x44, 0x37, 0x71, 0xcf, 0xfb, 0xc0, 0xb5, 0xa5, 0xdb, 0xb5, 0xe9
        /* <DEDUP_REMOVED lines=15> */
.L_9:


//--------------------- .text._Z4scanmmPKjPybm    --------------------------
	.section	.text._Z4scanmmPKjPybm,"ax",@progbits
	.align	128
        .global         _Z4scanmmPKjPybm
        .type           _Z4scanmmPKjPybm,@function
        .size           _Z4scanmmPKjPybm,(.L_x_1 - _Z4scanmmPKjPybm)
        .other          _Z4scanmmPKjPybm,@"STO_CUDA_ENTRY STV_DEFAULT"
_Z4scanmmPKjPybm:
.text._Z4scanmmPKjPybm:
[----:B------:R-:W-:Y:S01]  /*0000*/  LDC R1, c[0x0][0x37c] ;  /* 0x0000df00ff017b82 */ /* 0x000fe20000000800 */
[----:B------:R-:W-:Y:S05]  /*0010*/  EXIT ;  /* 0x000000000000794d */ /* 0x000fea0003800000 */
.L_x_0:
[----:B------:R-:W-:-:S00]  /*0020*/  BRA `(.L_x_0) ;  /* 0xfffffffc00fc7947 */ /* 0x000fc0000383ffff */
[----:B------:R-:W-:-:S00]  /*0030*/  NOP ;  /* 0x0000000000007918 */ /* 0x000fc00000000000 */
        /* <DEDUP_REMOVED lines=12> */
.L_x_1:


//--------------------- .nv.global.init           --------------------------
	.section	.nv.global.init,"aw",@progbits
	.align	4
.nv.global.init:
	.type		mrg32k3aM1SubSeq,@object
	.size		mrg32k3aM1SubSeq,(mrg32k3aM2SubSeq - mrg32k3aM1SubSeq)
mrg32k3aM1SubSeq:
        /* <DEDUP_REMOVED lines=126> */
	.type		mrg32k3aM2SubSeq,@object
	.size		mrg32k3aM2SubSeq,(mrg32k3aM1 - mrg32k3aM2SubSeq)
mrg32k3aM2SubSeq:
        /* <DEDUP_REMOVED lines=126> */
	.type		mrg32k3aM1,@object
	.size		mrg32k3aM1,(mrg32k3aM1Seq - mrg32k3aM1)
mrg32k3aM1:
        /* <DEDUP_REMOVED lines=144> */
	.type		mrg32k3aM1Seq,@object
	.size		mrg32k3aM1Seq,(mrg32k3aM2 - mrg32k3aM1Seq)
mrg32k3aM1Seq:
        /* <DEDUP_REMOVED lines=144> */
	.type		mrg32k3aM2,@object
	.size		mrg32k3aM2,(mrg32k3aM2Seq - mrg32k3aM2)
mrg32k3aM2:
        /* <DEDUP_REMOVED lines=144> */
	.type		mrg32k3aM2Seq,@object
	.size		mrg32k3aM2Seq,(precalc_xorwow_matrix - mrg32k3aM2Seq)
mrg32k3aM2Seq:
        /* <DEDUP_REMOVED lines=144> */
	.type		precalc_xorwow_matrix,@object
	.size		precalc_xorwow_matrix,(precalc_xorwow_offset_matrix - precalc_xorwow_matrix)
precalc_xorwow_matrix:
        /* <DEDUP_REMOVED lines=6400> */
	.type		precalc_xorwow_offset_matrix,@object
	.size		precalc_xorwow_offset_matrix,(.L_1 - precalc_xorwow_offset_matrix)
precalc_xorwow_offset_matrix:
        /* <DEDUP_REMOVED lines=6400> */
.L_1:


//--------------------- .nv.shared.reserved.0     --------------------------
	.section	.nv.shared.reserved.0,"aw",@nobits
	.weak		__nv_reservedSMEM_offset_0_alias
	.size		__nv_reservedSMEM_offset_0_alias, 0, 64
	.other		__nv_reservedSMEM_offset_0_alias,@"STO_CUDA_RESERVED_SHARED STV_DEFAULT"
__nv_reservedSMEM_offset_0_alias:
	.zero		0
	.zero		64


//--------------------- .nv.constant0._Z4scanmmPKjPybm --------------------------
	.section	.nv.constant0._Z4scanmmPKjPybm,"a",@progbits
	.sectionflags	@""
	.align	4
.nv.constant0._Z4scanmmPKjPybm:
	.zero		944


//--------------------- SYMBOLS --------------------------

	.type		.nv.reservedSmem.offset0,@object
	.size		.nv.reservedSmem.offset0,0x4
